//
// Generated by NVIDIA NVVM Compiler
//
// Compiler Build ID: CL-36424714
// Cuda compilation tools, release 13.0, V13.0.88
// Based on NVVM 20.0.0
//

.version 9.0
.target sm_100
.address_size 64

	// .globl	_Z11helloKernelv
.extern .func  (.param .b32 func_retval0) vprintf
(
	.param .b64 vprintf_param_0,
	.param .b64 vprintf_param_1
)
;
.global .align 1 .b8 $str[28] = {72, 101, 108, 108, 111, 32, 102, 114, 111, 109, 32, 67, 85, 68, 65, 32, 116, 104, 114, 101, 97, 100, 32, 37, 100, 33, 10};

.visible .entry _Z11helloKernelv()
{
	.local .align 8 .b8 	__local_depot0[8];
	.reg .b64 	%SP;
	.reg .b64 	%SPL;
	.reg .b32 	%r<7>;
	.reg .b64 	%rd<5>;

	mov.u64 	%SPL, __local_depot0;
	cvta.local.u64 	%SP, %SPL;
	add.u64 	%rd1, %SP, 0;
	add.u64 	%rd2, %SPL, 0;
	mov.u32 	%r1, %ctaid.x;
	mov.u32 	%r2, %ntid.x;
	mov.u32 	%r3, %tid.x;
	mad.lo.s32 	%r4, %r1, %r2, %r3;
	st.local.u32 	[%rd2], %r4;
	mov.u64 	%rd3, $str;
	cvta.global.u64 	%rd4, %rd3;
	{ // callseq 0, 0
	.param .b64 param0;
	st.param.b64 	[param0], %rd4;
	.param .b64 param1;
	st.param.b64 	[param1], %rd1;
	.param .b32 retval0;
	call.uni (retval0), 
	vprintf, 
	(
	param0, 
	param1
	);
	ld.param.b32 	%r5, [retval0];
	} // callseq 0
	ret;

}


// ===== COMPILED SASS (sm_100) =====

	.target	sm_100

	.elftype	@"ET_EXEC"


//--------------------- .note.nv.tkinfo           --------------------------
	.section	.note.nv.tkinfo,"",@"SHT_NOTE"
	.sectionflags	@"SHF_NOTE_NV_TKINFO"
	.tkinfo
        /*0018*/ 	.word	0x00000002
        /*0030*/ 	.string	""
        /*0030*/ 	.string	"ptxas"
        /*0030*/ 	.string	"Cuda compilation tools, release 13.0, V13.0.88"
        /*0030*/ 	.string	"Build cuda_13.0.r13.0/compiler.36424714_0"
        /*0030*/ 	.string	"-arch sm_100 -m 64 "



//--------------------- .note.nv.cuinfo           --------------------------
	.section	.note.nv.cuinfo,"",@"SHT_NOTE"
	.sectionflags	@"SHF_NOTE_NV_CUINFO"
        /*0018*/ 	.short	0x0002
        /*001a*/ 	.short	0x0064
        /*001c*/ 	.short	0x0082
	.zero		2


//--------------------- .nv.info                  --------------------------
	.section	.nv.info,"",@"SHT_CUDA_INFO"
	.align	4


	//----- nvinfo : EIATTR_REGCOUNT
	.align		4
        /*0000*/ 	.byte	0x04, 0x2f
        /*0002*/ 	.short	(.L_2 - .L_1)
	.align		4
.L_1:
        /*0004*/ 	.word	index@(_Z11helloKernelv)
        /*0008*/ 	.word	0x00000018


	//----- nvinfo : EIATTR_FRAME_SIZE
	.align		4
.L_2:
        /*000c*/ 	.byte	0x04, 0x11
        /*000e*/ 	.short	(.L_4 - .L_3)
	.align		4
.L_3:
        /*0010*/ 	.word	index@(_Z11helloKernelv)
        /*0014*/ 	.word	0x00000008


	//----- nvinfo : EIATTR_MIN_STACK_SIZE
	.align		4
.L_4:
        /*0018*/ 	.byte	0x04, 0x12
        /*001a*/ 	.short	(.L_6 - .L_5)
	.align		4
.L_5:
        /*001c*/ 	.word	index@(_Z11helloKernelv)
        /*0020*/ 	.word	0x00000008
.L_6:


//--------------------- .nv.compat                --------------------------
	.section	.nv.compat,"",@"SHT_CUDA_COMPAT_INFO"
	.align	4
        /*0000*/ 	.byte	0x02, 0x09, 0x00, 0x00, 0x02, 0x02, 0x01, 0x00, 0x02, 0x05, 0x05, 0x00, 0x03, 0x07, 0x01, 0x01
        /*0010*/ 	.byte	0x02, 0x03, 0x00, 0x00, 0x02, 0x06, 0x01, 0x00, 0x04, 0x0b, 0x08, 0x00, 0x09, 0x00, 0x00, 0x00
        /*0020*/ 	.byte	0x00, 0x00, 0x00, 0x00


//--------------------- .nv.info._Z11helloKernelv --------------------------
	.section	.nv.info._Z11helloKernelv,"",@"SHT_CUDA_INFO"
	.sectionflags	@""
	.align	4


	//----- nvinfo : EIATTR_CUDA_API_VERSION
	.align		4
        /*0000*/ 	.byte	0x04, 0x37
        /*0002*/ 	.short	(.L_8 - .L_7)
.L_7:
        /*0004*/ 	.word	0x00000082


	//----- nvinfo : EIATTR_SPARSE_MMA_MASK
	.align		4
.L_8:
        /*0008*/ 	.byte	0x03, 0x50
        /*000a*/ 	.short	0x0000


	//----- nvinfo : EIATTR_MAXREG_COUNT
	.align		4
        /*000c*/ 	.byte	0x03, 0x1b
        /*000e*/ 	.short	0x00ff


	//----- nvinfo : EIATTR_EXTERNS
	.align		4
        /*0010*/ 	.byte	0x04, 0x0f
        /*0012*/ 	.short	(.L_10 - .L_9)


	//   ....[0]....
	.align		4
.L_9:
        /*0014*/ 	.word	index@(vprintf)


	//----- nvinfo : EIATTR_MERCURY_ISA_VERSION
	.align		4
.L_10:
        /*0018*/ 	.byte	0x03, 0x5f
        /*001a*/ 	.short	0x0101


	//----- nvinfo : EIATTR_VRC_CTA_INIT_COUNT
	.align		4
        /*001c*/ 	.byte	0x02, 0x4a
	.zero		1
	.zero		1


	//----- nvinfo : EIATTR_SYSCALL_OFFSETS
	.align		4
        /*0020*/ 	.byte	0x04, 0x46
        /*0022*/ 	.short	(.L_12 - .L_11)


	//   ....[0]....
.L_11:
        /*0024*/ 	.word	0x00000110


	//----- nvinfo : EIATTR_EXIT_INSTR_OFFSETS
	.align		4
.L_12:
        /*0028*/ 	.byte	0x04, 0x1c
        /*002a*/ 	.short	(.L_14 - .L_13)


	//   ....[0]....
.L_13:
        /*002c*/ 	.word	0x00000120


	//----- nvinfo : EIATTR_SW_WAR
	.align		4
.L_14:
        /*0030*/ 	.byte	0x04, 0x36
        /*0032*/ 	.short	(.L_16 - .L_15)
.L_15:
        /*0034*/ 	.word	0x00000008
.L_16:


//--------------------- .nv.callgraph             --------------------------
	.section	.nv.callgraph,"",@"SHT_CUDA_CALLGRAPH"
	.align	4
	.sectionentsize	8
	.align		4
        /*0000*/ 	.word	0x00000000
	.align		4
        /*0004*/ 	.word	0xffffffff
	.align		4
        /*0008*/ 	.word	index@(_Z11helloKernelv)
	.align		4
        /*000c*/ 	.word	index@(vprintf)
	.align		4
        /*0010*/ 	.word	0x00000000
	.align		4
        /*0014*/ 	.word	0xfffffffe
	.align		4
        /*0018*/ 	.word	0x00000000
	.align		4
        /*001c*/ 	.word	0xfffffffd
	.align		4
        /*0020*/ 	.word	0x00000000
	.align		4
        /*0024*/ 	.word	0xfffffffc


//--------------------- .nv.constant4             --------------------------
	.section	.nv.constant4,"a",@progbits
	.align	8
	.align		8
.nv.constant4:
        /*0000*/ 	.dword	vprintf
	.align		8
        /*0008*/ 	.dword	$str


//--------------------- .text._Z11helloKernelv    --------------------------
	.section	.text._Z11helloKernelv,"ax",@progbits
	.align	128
        .global         _Z11helloKernelv
        .type           _Z11helloKernelv,@function
        .size           _Z11helloKernelv,(.L_x_2 - _Z11helloKernelv)
        .other          _Z11helloKernelv,@"STO_CUDA_ENTRY STV_DEFAULT"
_Z11helloKernelv:
.text._Z11helloKernelv:
[----:B------:R-:W0:Y:S01]  /*0000*/  LDC R1, c[0x0][0x37c] ;  /* 0x0000df00ff017b82 */ /* 0x000e220000000800 */
[----:B------:R-:W1:Y:S01]  /*0010*/  S2R R3, SR_TID.X ;  /* 0x0000000000037919 */ /* 0x000e620000002100 */
[----:B------:R-:W2:Y:S06]  /*0020*/  LDCU UR5, c[0x0][0x2fc] ;  /* 0x00005f80ff0577ac */ /* 0x000eac0008000800 */
[----:B------:R-:W1:Y:S01]  /*0030*/  S2UR UR6, SR_CTAID.X ;  /* 0x00000000000679c3 */ /* 0x000e620000002500 */
[----:B------:R-:W-:Y:S01]  /*0040*/  MOV R2, 0x0 ;  /* 0x0000000000027802 */ /* 0x000fe20000000f00 */
[----:B0-----:R-:W-:Y:S01]  /*0050*/  VIADD R1, R1, 0xfffffff8 ;  /* 0xfffffff801017836 */ /* 0x001fe20000000000 */
[----:B------:R-:W0:Y:S05]  /*0060*/  LDCU UR4, c[0x0][0x2f8] ;  /* 0x00005f00ff0477ac */ /* 0x000e2a0008000800 */
[----:B------:R-:W1:Y:S01]  /*0070*/  LDC R0, c[0x0][0x360] ;  /* 0x0000d800ff007b82 */ /* 0x000e620000000800 */
[----:B0-----:R-:W-:-:S05]  /*0080*/  IADD3 R6, P0, PT, R1, UR4, RZ ;  /* 0x0000000401067c10 */ /* 0x001fca000ff1e0ff */
[----:B--2---:R-:W-:Y:S02]  /*0090*/  IMAD.X R7, RZ, RZ, UR5, P0 ;  /* 0x00000005ff077e24 */ /* 0x004fe400080e06ff */
[----:B-1----:R-:W-:Y:S01]  /*00a0*/  IMAD R0, R0, UR6, R3 ;  /* 0x0000000600007c24 */ /* 0x002fe2000f8e0203 */
[----:B------:R-:W0:Y:S01]  /*00b0*/  LDCU.64 UR6, c[0x4][0x8] ;  /* 0x01000100ff0677ac */ /* 0x000e220008000a00 */
[----:B------:R-:W1:Y:S03]  /*00c0*/  LDC.64 R2, c[0x4][R2] ;  /* 0x0100000002027b82 */ /* 0x000e660000000a00 */
[----:B------:R2:W-:Y:S01]  /*00d0*/  STL [R1], R0 ;  /* 0x0000000001007387 */ /* 0x0005e20000100800 */
[----:B0-----:R-:W-:Y:S01]  /*00e0*/  IMAD.U32 R4, RZ, RZ, UR6 ;  /* 0x00000006ff047e24 */ /* 0x001fe2000f8e00ff */
[----:B--2---:R-:W-:-:S07]  /*00f0*/  MOV R5, UR7 ;  /* 0x0000000700057c02 */ /* 0x004fce0008000f00 */
[----:B------:R-:W-:-:S07]  /*0100*/  LEPC R20, `(.L_x_0) ;  /* 0x000000001014794e */ /* 0x000fce0000000000 */
[----:B-1----:R-:W-:Y:S05]  /*0110*/  CALL.ABS.NOINC R2 ;  /* 0x0000000002007343 */ /* 0x002fea0003c00000 */
.L_x_0:
[----:B------:R-:W-:Y:S05]  /*0120*/  EXIT ;  /* 0x000000000000794d */ /* 0x000fea0003800000 */
.L_x_1:
[----:B------:R-:W-:-:S00]  /*0130*/  BRA `(.L_x_1) ;  /* 0xfffffffc00fc7947 */ /* 0x000fc0000383ffff */
[----:B------:R-:W-:-:S00]  /*0140*/  NOP ;  /* 0x0000000000007918 */ /* 0x000fc00000000000 */
        /* <DEDUP_REMOVED lines=11> */
.L_x_2:


//--------------------- .nv.global.init           --------------------------
	.section	.nv.global.init,"aw",@progbits
.nv.global.init:
	.type		$str,@object
	.size		$str,(.L_0 - $str)
$str:
        /*0000*/ 	.byte	0x48, 0x65, 0x6c, 0x6c, 0x6f, 0x20, 0x66, 0x72, 0x6f, 0x6d, 0x20, 0x43, 0x55, 0x44, 0x41, 0x20
        /*0010*/ 	.byte	0x74, 0x68, 0x72, 0x65, 0x61, 0x64, 0x20, 0x25, 0x64, 0x21, 0x0a, 0x00
.L_0:


//--------------------- .nv.shared.reserved.0     --------------------------
	.section	.nv.shared.reserved.0,"aw",@nobits
	.weak		__nv_reservedSMEM_offset_0_alias
	.size		__nv_reservedSMEM_offset_0_alias, 0, 64
	.other		__nv_reservedSMEM_offset_0_alias,@"STO_CUDA_RESERVED_SHARED STV_DEFAULT"
__nv_reservedSMEM_offset_0_alias:
	.zero		0
	.zero		64


//--------------------- .nv.constant0._Z11helloKernelv --------------------------
	.section	.nv.constant0._Z11helloKernelv,"a",@progbits
	.sectionflags	@""
	.align	4
.nv.constant0._Z11helloKernelv:
	.zero		896


//--------------------- SYMBOLS --------------------------

	.type		.nv.reservedSmem.offset0,@object
	.size		.nv.reservedSmem.offset0,0x4
	.type		vprintf,@function
